	.headerflags	@"EF_CUDA_TEXMODE_UNIFIED EF_CUDA_64BIT_ADDRESS EF_CUDA_ACCELERATORS EF_CUDA_SM90 EF_CUDA_VIRTUAL_SM(EF_CUDA_SM90)"
	.elftype	@"ET_EXEC"


//--------------------- .nv.info                  --------------------------
	.section	.nv.info,"",@"SHT_CUDA_INFO"
	.align	4


	//----- nvinfo : EIATTR_REGCOUNT
	.align		4
        /*0000*/ 	.byte	0x04, 0x2f
        /*0002*/ 	.short	(.L_2 - .L_1)
	.align		4
.L_1:
        /*0004*/ 	.word	index@(triton_poi_fused_add_native_group_norm_relu_30)
        /*0008*/ 	.word	0x00000016


	//----- nvinfo : EIATTR_MIN_STACK_SIZE
	.align		4
.L_2:
        /*000c*/ 	.byte	0x04, 0x12
        /*000e*/ 	.short	(.L_4 - .L_3)
	.align		4
.L_3:
        /*0010*/ 	.word	index@(triton_poi_fused_add_native_group_norm_relu_30)
        /*0014*/ 	.word	0x00000000


	//----- nvinfo : EIATTR_FRAME_SIZE
	.align		4
.L_4:
        /*0018*/ 	.byte	0x04, 0x11
        /*001a*/ 	.short	(.L_6 - .L_5)
	.align		4
.L_5:
        /*001c*/ 	.word	index@(triton_poi_fused_add_native_group_norm_relu_30)
        /*0020*/ 	.word	0x00000000


	//----- nvinfo : EIATTR_MIN_STACK_SIZE
	.align		4
.L_6:
        /*0024*/ 	.byte	0x04, 0x12
        /*0026*/ 	.short	(.L_8 - .L_7)
	.align		4
.L_7:
        /*0028*/ 	.word	index@(triton_poi_fused_add_native_group_norm_relu_30)
        /*002c*/ 	.word	0x00000000
.L_8:


//--------------------- .nv.info.triton_poi_fused_add_native_group_norm_relu_30 --------------------------
	.section	.nv.info.triton_poi_fused_add_native_group_norm_relu_30,"",@"SHT_CUDA_INFO"
	.sectionflags	@""
	.align	4


	//----- nvinfo : EIATTR_CUDA_API_VERSION
	.align		4
        /*0000*/ 	.byte	0x04, 0x37
        /*0002*/ 	.short	(.L_10 - .L_9)
.L_9:
        /*0004*/ 	.word	0x0000007c


	//----- nvinfo : EIATTR_KPARAM_INFO
	.align		4
.L_10:
        /*0008*/ 	.byte	0x04, 0x17
        /*000a*/ 	.short	(.L_12 - .L_11)
.L_11:
        /*000c*/ 	.word	0x00000000
        /*0010*/ 	.short	0x0007
        /*0012*/ 	.short	0x0038
        /*0014*/ 	.byte	0x00, 0xf0, 0x11, 0x00


	//----- nvinfo : EIATTR_KPARAM_INFO
	.align		4
.L_12:
        /*0018*/ 	.byte	0x04, 0x17
        /*001a*/ 	.short	(.L_14 - .L_13)
.L_13:
        /*001c*/ 	.word	0x00000000
        /*0020*/ 	.short	0x0006
        /*0022*/ 	.short	0x0030
        /*0024*/ 	.byte	0x00, 0xf4, 0x21, 0x00


	//----- nvinfo : EIATTR_KPARAM_INFO
	.align		4
.L_14:
        /*0028*/ 	.byte	0x04, 0x17
        /*002a*/ 	.short	(.L_16 - .L_15)
.L_15:
        /*002c*/ 	.word	0x00000000
        /*0030*/ 	.short	0x0005
        /*0032*/ 	.short	0x0028
        /*0034*/ 	.byte	0x00, 0xf4, 0x21, 0x00


	//----- nvinfo : EIATTR_KPARAM_INFO
	.align		4
.L_16:
        /*0038*/ 	.byte	0x04, 0x17
        /*003a*/ 	.short	(.L_18 - .L_17)
.L_17:
        /*003c*/ 	.word	0x00000000
        /*0040*/ 	.short	0x0004
        /*0042*/ 	.short	0x0020
        /*0044*/ 	.byte	0x00, 0xf4, 0x21, 0x00


	//----- nvinfo : EIATTR_KPARAM_INFO
	.align		4
.L_18:
        /*0048*/ 	.byte	0x04, 0x17
        /*004a*/ 	.short	(.L_20 - .L_19)
.L_19:
        /*004c*/ 	.word	0x00000000
        /*0050*/ 	.short	0x0003
        /*0052*/ 	.short	0x0018
        /*0054*/ 	.byte	0x00, 0xf4, 0x21, 0x00


	//----- nvinfo : EIATTR_KPARAM_INFO
	.align		4
.L_20:
        /*0058*/ 	.byte	0x04, 0x17
        /*005a*/ 	.short	(.L_22 - .L_21)
.L_21:
        /*005c*/ 	.word	0x00000000
        /*0060*/ 	.short	0x0002
        /*0062*/ 	.short	0x0010
        /*0064*/ 	.byte	0x00, 0xf4, 0x21, 0x00


	//----- nvinfo : EIATTR_KPARAM_INFO
	.align		4
.L_22:
        /*0068*/ 	.byte	0x04, 0x17
        /*006a*/ 	.short	(.L_24 - .L_23)
.L_23:
        /*006c*/ 	.word	0x00000000
        /*0070*/ 	.short	0x0001
        /*0072*/ 	.short	0x0008
        /*0074*/ 	.byte	0x00, 0xf4, 0x21, 0x00


	//----- nvinfo : EIATTR_KPARAM_INFO
	.align		4
.L_24:
        /*0078*/ 	.byte	0x04, 0x17
        /*007a*/ 	.short	(.L_26 - .L_25)
.L_25:
        /*007c*/ 	.word	0x00000000
        /*0080*/ 	.short	0x0000
        /*0082*/ 	.short	0x0000
        /*0084*/ 	.byte	0x00, 0xf4, 0x21, 0x00


	//----- nvinfo : EIATTR_SPARSE_MMA_MASK
	.align		4
.L_26:
        /*0088*/ 	.byte	0x03, 0x50
        /*008a*/ 	.short	0x0000


	//----- nvinfo : EIATTR_MAXREG_COUNT
	.align		4
        /*008c*/ 	.byte	0x03, 0x1b
        /*008e*/ 	.short	0x00ff


	//----- nvinfo : EIATTR_EXIT_INSTR_OFFSETS
	.align		4
        /*0090*/ 	.byte	0x04, 0x1c
        /*0092*/ 	.short	(.L_28 - .L_27)


	//   ....[0]....
.L_27:
        /*0094*/ 	.word	0x000003a0


	//----- nvinfo : EIATTR_REQNTID
	.align		4
.L_28:
        /*0098*/ 	.byte	0x04, 0x10
        /*009a*/ 	.short	(.L_30 - .L_29)
.L_29:
        /*009c*/ 	.word	0x00000100
        /*00a0*/ 	.word	0x00000001
        /*00a4*/ 	.word	0x00000001


	//----- nvinfo : EIATTR_CBANK_PARAM_SIZE
	.align		4
.L_30:
        /*00a8*/ 	.byte	0x03, 0x19
        /*00aa*/ 	.short	0x003c


	//----- nvinfo : EIATTR_PARAM_CBANK
	.align		4
        /*00ac*/ 	.byte	0x04, 0x0a
        /*00ae*/ 	.short	(.L_32 - .L_31)
	.align		4
.L_31:
        /*00b0*/ 	.word	index@(.nv.constant0.triton_poi_fused_add_native_group_norm_relu_30)
        /*00b4*/ 	.short	0x0210
        /*00b6*/ 	.short	0x003c


	//----- nvinfo : EIATTR_SW_WAR
	.align		4
.L_32:
        /*00b8*/ 	.byte	0x04, 0x36
        /*00ba*/ 	.short	(.L_34 - .L_33)
.L_33:
        /*00bc*/ 	.word	0x00000008
.L_34:


//--------------------- .nv.callgraph             --------------------------
	.section	.nv.callgraph,"",@"SHT_CUDA_CALLGRAPH"
	.align	4
	.sectionentsize	8
	.align		4
        /*0000*/ 	.word	0x00000000
	.align		4
        /*0004*/ 	.word	0xffffffff
	.align		4
        /*0008*/ 	.word	0x00000000
	.align		4
        /*000c*/ 	.word	0xfffffffe
	.align		4
        /*0010*/ 	.word	0x00000000
	.align		4
        /*0014*/ 	.word	0xfffffffd
	.align		4
        /*0018*/ 	.word	0x00000000
	.align		4
        /*001c*/ 	.word	0xfffffffc


//--------------------- .nv.constant4             --------------------------
	.section	.nv.constant4,"a",@progbits
	.align	8
	.align		8
.nv.constant4:
        /*0000*/ 	.dword	_$_str


//--------------------- .text.triton_poi_fused_add_native_group_norm_relu_30 --------------------------
	.section	.text.triton_poi_fused_add_native_group_norm_relu_30,"ax",@progbits
	.align	128
        .global         triton_poi_fused_add_native_group_norm_relu_30
        .type           triton_poi_fused_add_native_group_norm_relu_30,@function
        .size           triton_poi_fused_add_native_group_norm_relu_30,(.L_x_1 - triton_poi_fused_add_native_group_norm_relu_30)
        .other          triton_poi_fused_add_native_group_norm_relu_30,@"STO_CUDA_ENTRY STV_DEFAULT"
triton_poi_fused_add_native_group_norm_relu_30:
.text.triton_poi_fused_add_native_group_norm_relu_30:
[----:B------:R-:W-:Y:S01]  /*0000*/  LDC R1, c[0x0][0x28] ;  /* 0x00000a00ff017b82 */ /* 0x000fe20000000800 */
[----:B------:R-:W1:Y:S07]  /*0010*/  S2R R0, SR_TID.X ;  /* 0x0000000000007919 */ /* 0x000e6e0000002100 */
[----:B------:R-:W2:Y:S01]  /*0020*/  LDC.64 R6, c[0x0][0x220] ;  /* 0x00008800ff067b82 */ /* 0x000ea20000000a00 */
[----:B------:R-:W-:Y:S01]  /*0030*/  ULDC.64 UR4, c[0x0][0x208] ;  /* 0x0000820000047ab9 */ /* 0x000fe20000000a00 */
[----:B------:R-:W3:Y:S06]  /*0040*/  S2R R5, SR_CTAID.X ;  /* 0x0000000000057919 */ /* 0x000eec0000002500 */
[----:B------:R-:W4:Y:S08]  /*0050*/  LDC.64 R12, c[0x0][0x218] ;  /* 0x00008600ff0c7b82 */ /* 0x000f300000000a00 */
[----:B------:R-:W5:Y:S08]  /*0060*/  LDC.64 R8, c[0x0][0x210] ;  /* 0x00008400ff087b82 */ /* 0x000f700000000a00 */
[----:B------:R-:W2:Y:S01]  /*0070*/  LDC.64 R10, c[0x0][0x228] ;  /* 0x00008a00ff0a7b82 */ /* 0x000ea20000000a00 */
[----:B-1----:R-:W-:Y:S01]  /*0080*/  IMAD.SHL.U32 R0, R0, 0x2, RZ ;  /* 0x0000000200007824 */ /* 0x002fe200078e00ff */
[----:B---3--:R-:W-:-:S04]  /*0090*/  SHF.R.S32.HI R3, RZ, 0x16, R5 ;  /* 0x00000016ff037819 */ /* 0x008fc80000011405 */
[----:B------:R-:W-:Y:S02]  /*00a0*/  LOP3.LUT R0, R0, 0x1fe, RZ, 0xc0, !PT ;  /* 0x000001fe00007812 */ /* 0x000fe400078ec0ff */
[----:B------:R-:W-:Y:S02]  /*00b0*/  SGXT R3, R3, 0x1 ;  /* 0x000000010303781a */ /* 0x000fe40000000200 */
[----:B------:R-:W-:-:S04]  /*00c0*/  LEA R0, R5, R0, 0x9 ;  /* 0x0000000005007211 */ /* 0x000fc800078e48ff */
[CC--:B------:R-:W-:Y:S02]  /*00d0*/  LEA.HI R2, R3.reuse, R0.reuse, RZ, 0xa ;  /* 0x0000000003027211 */ /* 0x0c0fe400078f50ff */
[----:B------:R-:W-:Y:S02]  /*00e0*/  LEA.HI R3, R3, R0, RZ, 0x10 ;  /* 0x0000000003037211 */ /* 0x000fe400078f80ff */
[----:B------:R-:W-:Y:S02]  /*00f0*/  LOP3.LUT R5, R2, 0xfffffc00, RZ, 0xc0, !PT ;  /* 0xfffffc0002057812 */ /* 0x000fe400078ec0ff */
[----:B------:R-:W-:-:S03]  /*0100*/  SHF.R.S32.HI R3, RZ, 0x10, R3 ;  /* 0x00000010ff037819 */ /* 0x000fc60000011403 */
[----:B------:R-:W-:-:S05]  /*0110*/  IMAD.IADD R5, R0, 0x1, -R5 ;  /* 0x0000000100057824 */ /* 0x000fca00078e0a05 */
[----:B------:R-:W-:-:S04]  /*0120*/  PRMT R2, R5, 0x9910, RZ ;  /* 0x0000991005027816 */ /* 0x000fc800000000ff */
[----:B------:R-:W-:-:S04]  /*0130*/  SHF.R.S32.HI R2, RZ, 0xf, R2 ;  /* 0x0000000fff027819 */ /* 0x000fc80000011402 */
[----:B------:R-:W-:-:S04]  /*0140*/  LOP3.LUT R2, R2, 0xffff, RZ, 0xc0, !PT ;  /* 0x0000ffff02027812 */ /* 0x000fc800078ec0ff */
[----:B------:R-:W-:-:S04]  /*0150*/  LEA.HI R2, R2, R5, RZ, 0x15 ;  /* 0x0000000502027211 */ /* 0x000fc800078fa8ff */
[----:B------:R-:W-:-:S04]  /*0160*/  PRMT R2, R2, 0x9910, RZ ;  /* 0x0000991002027816 */ /* 0x000fc800000000ff */
[----:B------:R-:W-:-:S04]  /*0170*/  SHF.R.S32.HI R2, RZ, 0x5, R2 ;  /* 0x00000005ff027819 */ /* 0x000fc80000011402 */
[----:B------:R-:W-:-:S04]  /*0180*/  PRMT R2, R2, 0x9910, RZ ;  /* 0x0000991002027816 */ /* 0x000fc800000000ff */
[----:B------:R-:W-:Y:S02]  /*0190*/  LEA R17, R3, R2, 0x5 ;  /* 0x0000000203117211 */ /* 0x000fe400078e28ff */
[----:B------:R-:W1:Y:S03]  /*01a0*/  LDC.64 R2, c[0x0][0x230] ;  /* 0x00008c00ff027b82 */ /* 0x000e660000000a00 */
[----:B--2---:R-:W-:-:S05]  /*01b0*/  IMAD.WIDE R14, R17, 0x4, R6 ;  /* 0x00000004110e7825 */ /* 0x004fca00078e0206 */
[----:B------:R-:W2:Y:S01]  /*01c0*/  LDC.64 R6, c[0x0][0x238] ;  /* 0x00008e00ff067b82 */ /* 0x000ea20000000a00 */
[----:B------:R-:W3:Y:S01]  /*01d0*/  LDG.E.EL R4, desc[UR4][R14.64] ;  /* 0x000000040e047981 */ /* 0x000ee2000c2e1900 */
[----:B----4-:R-:W-:-:S04]  /*01e0*/  IMAD.WIDE R12, R17, 0x4, R12 ;  /* 0x00000004110c7825 */ /* 0x010fc800078e020c */
[----:B-----5:R-:W-:Y:S02]  /*01f0*/  IMAD.WIDE R8, R0, 0x4, R8 ;  /* 0x0000000400087825 */ /* 0x020fe400078e0208 */
[----:B------:R-:W4:Y:S04]  /*0200*/  LDG.E.EL R12, desc[UR4][R12.64] ;  /* 0x000000040c0c7981 */ /* 0x000f28000c2e1900 */
[----:B------:R-:W4:Y:S01]  /*0210*/  LDG.E.64 R8, desc[UR4][R8.64] ;  /* 0x0000000408087981 */ /* 0x000f22000c1e1b00 */
[----:B0-----:R-:W-:-:S04]  /*0220*/  IMAD.WIDE R16, R5, 0x4, R10 ;  /* 0x0000000405107825 */ /* 0x001fc800078e020a */
[----:B-1----:R-:W-:Y:S02]  /*0230*/  IMAD.WIDE R18, R5, 0x4, R2 ;  /* 0x0000000405127825 */ /* 0x002fe400078e0202 */
[----:B------:R-:W5:Y:S02]  /*0240*/  LDG.E.EL.64 R2, desc[UR4][R16.64] ;  /* 0x0000000410027981 */ /* 0x000f64000c2e1b00 */
[----:B--2---:R-:W-:Y:S02]  /*0250*/  IMAD.WIDE R10, R0, 0x4, R6 ;  /* 0x00000004000a7825 */ /* 0x004fe400078e0206 */
[----:B------:R-:W5:Y:S04]  /*0260*/  LDG.E.EL.64 R6, desc[UR4][R18.64] ;  /* 0x0000000412067981 */ /* 0x000f68000c2e1b00 */
[----:B------:R-:W2:Y:S01]  /*0270*/  LDG.E.64 R10, desc[UR4][R10.64] ;  /* 0x000000040a0a7981 */ /* 0x000ea2000c1e1b00 */
[----:B------:R-:W-:-:S04]  /*0280*/  IMAD.MOV.U32 R5, RZ, RZ, 0x3a000000 ;  /* 0x3a000000ff057424 */ /* 0x000fc800078e00ff */
[----:B---3--:R-:W-:Y:S02]  /*0290*/  FFMA R14, R4, R5, 9.9999997473787516356e-06 ;  /* 0x3727c5ac040e7423 */ /* 0x008fe40000000005 */
[----:B------:R-:W0:Y:S04]  /*02a0*/  LDC.64 R4, c[0x0][0x240] ;  /* 0x00009000ff047b82 */ /* 0x000e280000000a00 */
[----:B------:R-:W1:Y:S01]  /*02b0*/  MUFU.RSQ R14, R14 ;  /* 0x0000000e000e7308 */ /* 0x000e620000001400 */
[--C-:B----4-:R-:W-:Y:S01]  /*02c0*/  FADD R9, R9, -R12.reuse ;  /* 0x8000000c09097221 */ /* 0x110fe20000000000 */
[----:B------:R-:W-:-:S03]  /*02d0*/  FADD R13, R8, -R12 ;  /* 0x8000000c080d7221 */ /* 0x000fc60000000000 */
[C---:B-1----:R-:W-:Y:S01]  /*02e0*/  FMUL R8, R14.reuse, R9 ;  /* 0x000000090e087220 */ /* 0x042fe20000400000 */
[----:B------:R-:W-:-:S03]  /*02f0*/  FMUL R13, R14, R13 ;  /* 0x0000000d0e0d7220 */ /* 0x000fc60000400000 */
[----:B-----5:R-:W-:Y:S01]  /*0300*/  FFMA R8, R3, R8, R7 ;  /* 0x0000000803087223 */ /* 0x020fe20000000007 */
[----:B------:R-:W-:-:S04]  /*0310*/  FFMA R13, R2, R13, R6 ;  /* 0x0000000d020d7223 */ /* 0x000fc80000000006 */
[----:B--2---:R-:W-:Y:S01]  /*0320*/  FSETP.GEU.AND P1, PT, R8, -R11, PT ;  /* 0x8000000b0800720b */ /* 0x004fe20003f2e000 */
[----:B------:R-:W-:Y:S01]  /*0330*/  FADD R8, R11, R8 ;  /* 0x000000080b087221 */ /* 0x000fe20000000000 */
[----:B------:R-:W-:Y:S01]  /*0340*/  FADD R2, R10, R13 ;  /* 0x0000000d0a027221 */ /* 0x000fe20000000000 */
[----:B------:R-:W-:Y:S01]  /*0350*/  FSETP.GEU.AND P0, PT, R13, -R10, PT ;  /* 0x8000000a0d00720b */ /* 0x000fe20003f0e000 */
[----:B0-----:R-:W-:Y:S02]  /*0360*/  IMAD.WIDE R4, R0, 0x4, R4 ;  /* 0x0000000400047825 */ /* 0x001fe400078e0204 */
[----:B------:R-:W-:Y:S02]  /*0370*/  FSEL R3, R8, RZ, P1 ;  /* 0x000000ff08037208 */ /* 0x000fe40000800000 */
[----:B------:R-:W-:-:S05]  /*0380*/  FSEL R2, R2, RZ, P0 ;  /* 0x000000ff02027208 */ /* 0x000fca0000000000 */
[----:B------:R-:W-:Y:S01]  /*0390*/  STG.E.64 desc[UR4][R4.64], R2 ;  /* 0x0000000204007986 */ /* 0x000fe2000c101b04 */
[----:B------:R-:W-:Y:S05]  /*03a0*/  EXIT ;  /* 0x000000000000794d */ /* 0x000fea0003800000 */
.L_x_0:
[----:B------:R-:W-:-:S00]  /*03b0*/  BRA `(.L_x_0) ;  /* 0xfffffffc00fc7947 */ /* 0x000fc0000383ffff */
[----:B------:R-:W-:-:S00]  /*03c0*/  NOP ;  /* 0x0000000000007918 */ /* 0x000fc00000000000 */
        /* <DEDUP_REMOVED lines=11> */
.L_x_1:


//--------------------- .nv.global.init           --------------------------
	.section	.nv.global.init,"aw",@progbits
.nv.global.init:
	.type		_$_str,@object
	.size		_$_str,(.L_0 - _$_str)
_$_str:
        /*0000*/ 	.byte	0x5f, 0x5f, 0x43, 0x55, 0x44, 0x41, 0x5f, 0x46, 0x54, 0x5a, 0x00
.L_0:


//--------------------- .nv.constant0.triton_poi_fused_add_native_group_norm_relu_30 --------------------------
	.section	.nv.constant0.triton_poi_fused_add_native_group_norm_relu_30,"a",@progbits
	.sectionflags	@""
	.align	4
.nv.constant0.triton_poi_fused_add_native_group_norm_relu_30:
	.zero		588
